//
// Generated by NVIDIA NVVM Compiler
//
// Compiler Build ID: CL-36424714
// Cuda compilation tools, release 13.0, V13.0.88
// Based on NVVM 20.0.0
//

.version 9.0
.target sm_100
.address_size 64

	// .globl	_Z14checkOutputGpuPiiPb

.visible .entry _Z14checkOutputGpuPiiPb(
	.param .u64 .ptr .align 1 _Z14checkOutputGpuPiiPb_param_0,
	.param .u32 _Z14checkOutputGpuPiiPb_param_1,
	.param .u64 .ptr .align 1 _Z14checkOutputGpuPiiPb_param_2
)
{
	.reg .pred 	%p<3>;
	.reg .b16 	%rs<2>;
	.reg .b32 	%r<9>;
	.reg .b64 	%rd<7>;

	ld.param.u64 	%rd1, [_Z14checkOutputGpuPiiPb_param_0];
	ld.param.u32 	%r2, [_Z14checkOutputGpuPiiPb_param_1];
	ld.param.u64 	%rd2, [_Z14checkOutputGpuPiiPb_param_2];
	mov.u32 	%r3, %ntid.x;
	mov.u32 	%r4, %ctaid.x;
	mov.u32 	%r5, %tid.x;
	mad.lo.s32 	%r1, %r3, %r4, %r5;
	add.s32 	%r6, %r2, -1;
	setp.ge.s32 	%p1, %r1, %r6;
	@%p1 bra 	$L__BB0_3;
	cvta.to.global.u64 	%rd3, %rd1;
	mul.wide.s32 	%rd4, %r1, 4;
	add.s64 	%rd5, %rd3, %rd4;
	ld.global.u32 	%r7, [%rd5];
	ld.global.u32 	%r8, [%rd5+4];
	setp.le.s32 	%p2, %r7, %r8;
	@%p2 bra 	$L__BB0_3;
	cvta.to.global.u64 	%rd6, %rd2;
	mov.b16 	%rs1, 0;
	st.global.u8 	[%rd6], %rs1;
$L__BB0_3:
	ret;

}
	// .globl	_Z9gpuBubblePiii
.visible .entry _Z9gpuBubblePiii(
	.param .u64 .ptr .align 1 _Z9gpuBubblePiii_param_0,
	.param .u32 _Z9gpuBubblePiii_param_1,
	.param .u32 _Z9gpuBubblePiii_param_2
)
{
	.reg .pred 	%p<3>;
	.reg .b32 	%r<13>;
	.reg .b64 	%rd<5>;

	ld.param.u64 	%rd2, [_Z9gpuBubblePiii_param_0];
	ld.param.u32 	%r4, [_Z9gpuBubblePiii_param_1];
	ld.param.u32 	%r5, [_Z9gpuBubblePiii_param_2];
	mov.u32 	%r6, %ntid.x;
	mov.u32 	%r7, %ctaid.x;
	mov.u32 	%r8, %tid.x;
	mad.lo.s32 	%r9, %r6, %r7, %r8;
	shl.b32 	%r10, %r9, 1;
	add.s32 	%r1, %r5, %r10;
	not.b32 	%r11, %r5;
	add.s32 	%r12, %r4, %r11;
	setp.ge.s32 	%p1, %r1, %r12;
	@%p1 bra 	$L__BB1_3;
	cvta.to.global.u64 	%rd3, %rd2;
	mul.wide.s32 	%rd4, %r1, 4;
	add.s64 	%rd1, %rd3, %rd4;
	ld.global.u32 	%r2, [%rd1];
	ld.global.u32 	%r3, [%rd1+4];
	setp.le.s32 	%p2, %r2, %r3;
	@%p2 bra 	$L__BB1_3;
	st.global.u32 	[%rd1], %r3;
	st.global.u32 	[%rd1+4], %r2;
$L__BB1_3:
	ret;

}


// ===== COMPILED SASS (sm_100) =====

	.target	sm_100

	.elftype	@"ET_EXEC"


//--------------------- .note.nv.tkinfo           --------------------------
	.section	.note.nv.tkinfo,"",@"SHT_NOTE"
	.sectionflags	@"SHF_NOTE_NV_TKINFO"
	.tkinfo
        /*0018*/ 	.word	0x00000002
        /*0030*/ 	.string	""
        /*0030*/ 	.string	"ptxas"
        /*0030*/ 	.string	"Cuda compilation tools, release 13.0, V13.0.88"
        /*0030*/ 	.string	"Build cuda_13.0.r13.0/compiler.36424714_0"
        /*0030*/ 	.string	"-arch sm_100 -m 64 "



//--------------------- .note.nv.cuinfo           --------------------------
	.section	.note.nv.cuinfo,"",@"SHT_NOTE"
	.sectionflags	@"SHF_NOTE_NV_CUINFO"
        /*0018*/ 	.short	0x0002
        /*001a*/ 	.short	0x0064
        /*001c*/ 	.short	0x0082
	.zero		2


//--------------------- .nv.info                  --------------------------
	.section	.nv.info,"",@"SHT_CUDA_INFO"
	.align	4


	//----- nvinfo : EIATTR_REGCOUNT
	.align		4
        /*0000*/ 	.byte	0x04, 0x2f
        /*0002*/ 	.short	(.L_1 - .L_0)
	.align		4
.L_0:
        /*0004*/ 	.word	index@(_Z14checkOutputGpuPiiPb)
        /*0008*/ 	.word	0x00000008


	//----- nvinfo : EIATTR_FRAME_SIZE
	.align		4
.L_1:
        /*000c*/ 	.byte	0x04, 0x11
        /*000e*/ 	.short	(.L_3 - .L_2)
	.align		4
.L_2:
        /*0010*/ 	.word	index@(_Z14checkOutputGpuPiiPb)
        /*0014*/ 	.word	0x00000000


	//----- nvinfo : EIATTR_REGCOUNT
	.align		4
.L_3:
        /*0018*/ 	.byte	0x04, 0x2f
        /*001a*/ 	.short	(.L_5 - .L_4)
	.align		4
.L_4:
        /*001c*/ 	.word	index@(_Z9gpuBubblePiii)
        /*0020*/ 	.word	0x00000008


	//----- nvinfo : EIATTR_FRAME_SIZE
	.align		4
.L_5:
        /*0024*/ 	.byte	0x04, 0x11
        /*0026*/ 	.short	(.L_7 - .L_6)
	.align		4
.L_6:
        /*0028*/ 	.word	index@(_Z9gpuBubblePiii)
        /*002c*/ 	.word	0x00000000


	//----- nvinfo : EIATTR_MIN_STACK_SIZE
	.align		4
.L_7:
        /*0030*/ 	.byte	0x04, 0x12
        /*0032*/ 	.short	(.L_9 - .L_8)
	.align		4
.L_8:
        /*0034*/ 	.word	index@(_Z9gpuBubblePiii)
        /*0038*/ 	.word	0x00000000


	//----- nvinfo : EIATTR_MIN_STACK_SIZE
	.align		4
.L_9:
        /*003c*/ 	.byte	0x04, 0x12
        /*003e*/ 	.short	(.L_11 - .L_10)
	.align		4
.L_10:
        /*0040*/ 	.word	index@(_Z14checkOutputGpuPiiPb)
        /*0044*/ 	.word	0x00000000
.L_11:


//--------------------- .nv.compat                --------------------------
	.section	.nv.compat,"",@"SHT_CUDA_COMPAT_INFO"
	.align	4
        /*0000*/ 	.byte	0x02, 0x09, 0x00, 0x00, 0x02, 0x02, 0x01, 0x00, 0x02, 0x05, 0x05, 0x00, 0x03, 0x07, 0x01, 0x01
        /*0010*/ 	.byte	0x02, 0x03, 0x00, 0x00, 0x02, 0x06, 0x01, 0x00, 0x04, 0x0b, 0x08, 0x00, 0x09, 0x00, 0x00, 0x00
        /*0020*/ 	.byte	0x00, 0x00, 0x00, 0x00


//--------------------- .nv.info._Z9gpuBubblePiii --------------------------
	.section	.nv.info._Z9gpuBubblePiii,"",@"SHT_CUDA_INFO"
	.sectionflags	@""
	.align	4


	//----- nvinfo : EIATTR_CUDA_API_VERSION
	.align		4
        /*0000*/ 	.byte	0x04, 0x37
        /*0002*/ 	.short	(.L_13 - .L_12)
.L_12:
        /*0004*/ 	.word	0x00000082


	//----- nvinfo : EIATTR_KPARAM_INFO
	.align		4
.L_13:
        /*0008*/ 	.byte	0x04, 0x17
        /*000a*/ 	.short	(.L_15 - .L_14)
.L_14:
        /*000c*/ 	.word	0x00000000
        /*0010*/ 	.short	0x0002
        /*0012*/ 	.short	0x000c
        /*0014*/ 	.byte	0x00, 0xf0, 0x11, 0x00


	//----- nvinfo : EIATTR_KPARAM_INFO
	.align		4
.L_15:
        /*0018*/ 	.byte	0x04, 0x17
        /*001a*/ 	.short	(.L_17 - .L_16)
.L_16:
        /*001c*/ 	.word	0x00000000
        /*0020*/ 	.short	0x0001
        /*0022*/ 	.short	0x0008
        /*0024*/ 	.byte	0x00, 0xf0, 0x11, 0x00


	//----- nvinfo : EIATTR_KPARAM_INFO
	.align		4
.L_17:
        /*0028*/ 	.byte	0x04, 0x17
        /*002a*/ 	.short	(.L_19 - .L_18)
.L_18:
        /*002c*/ 	.word	0x00000000
        /*0030*/ 	.short	0x0000
        /*0032*/ 	.short	0x0000
        /*0034*/ 	.byte	0x00, 0xf5, 0x21, 0x00


	//----- nvinfo : EIATTR_SPARSE_MMA_MASK
	.align		4
.L_19:
        /*0038*/ 	.byte	0x03, 0x50
        /*003a*/ 	.short	0x0000


	//----- nvinfo : EIATTR_MAXREG_COUNT
	.align		4
        /*003c*/ 	.byte	0x03, 0x1b
        /*003e*/ 	.short	0x00ff


	//----- nvinfo : EIATTR_MERCURY_ISA_VERSION
	.align		4
        /*0040*/ 	.byte	0x03, 0x5f
        /*0042*/ 	.short	0x0101


	//----- nvinfo : EIATTR_VRC_CTA_INIT_COUNT
	.align		4
        /*0044*/ 	.byte	0x02, 0x4a
	.zero		1
	.zero		1


	//----- nvinfo : EIATTR_EXIT_INSTR_OFFSETS
	.align		4
        /*0048*/ 	.byte	0x04, 0x1c
        /*004a*/ 	.short	(.L_21 - .L_20)


	//   ....[0]....
.L_20:
        /*004c*/ 	.word	0x000000a0


	//   ....[1]....
        /*0050*/ 	.word	0x00000110


	//   ....[2]....
        /*0054*/ 	.word	0x00000140


	//----- nvinfo : EIATTR_CBANK_PARAM_SIZE
	.align		4
.L_21:
        /*0058*/ 	.byte	0x03, 0x19
        /*005a*/ 	.short	0x0010


	//----- nvinfo : EIATTR_PARAM_CBANK
	.align		4
        /*005c*/ 	.byte	0x04, 0x0a
        /*005e*/ 	.short	(.L_23 - .L_22)
	.align		4
.L_22:
        /*0060*/ 	.word	index@(.nv.constant0._Z9gpuBubblePiii)
        /*0064*/ 	.short	0x0380
        /*0066*/ 	.short	0x0010


	//----- nvinfo : EIATTR_SW_WAR
	.align		4
.L_23:
        /*0068*/ 	.byte	0x04, 0x36
        /*006a*/ 	.short	(.L_25 - .L_24)
.L_24:
        /*006c*/ 	.word	0x00000008
.L_25:


//--------------------- .nv.info._Z14checkOutputGpuPiiPb --------------------------
	.section	.nv.info._Z14checkOutputGpuPiiPb,"",@"SHT_CUDA_INFO"
	.sectionflags	@""
	.align	4


	//----- nvinfo : EIATTR_CUDA_API_VERSION
	.align		4
        /*0000*/ 	.byte	0x04, 0x37
        /*0002*/ 	.short	(.L_27 - .L_26)
.L_26:
        /*0004*/ 	.word	0x00000082


	//----- nvinfo : EIATTR_KPARAM_INFO
	.align		4
.L_27:
        /*0008*/ 	.byte	0x04, 0x17
        /*000a*/ 	.short	(.L_29 - .L_28)
.L_28:
        /*000c*/ 	.word	0x00000000
        /*0010*/ 	.short	0x0002
        /*0012*/ 	.short	0x0010
        /*0014*/ 	.byte	0x00, 0xf5, 0x21, 0x00


	//----- nvinfo : EIATTR_KPARAM_INFO
	.align		4
.L_29:
        /*0018*/ 	.byte	0x04, 0x17
        /*001a*/ 	.short	(.L_31 - .L_30)
.L_30:
        /*001c*/ 	.word	0x00000000
        /*0020*/ 	.short	0x0001
        /*0022*/ 	.short	0x0008
        /*0024*/ 	.byte	0x00, 0xf0, 0x11, 0x00


	//----- nvinfo : EIATTR_KPARAM_INFO
	.align		4
.L_31:
        /*0028*/ 	.byte	0x04, 0x17
        /*002a*/ 	.short	(.L_33 - .L_32)
.L_32:
        /*002c*/ 	.word	0x00000000
        /*0030*/ 	.short	0x0000
        /*0032*/ 	.short	0x0000
        /*0034*/ 	.byte	0x00, 0xf5, 0x21, 0x00


	//----- nvinfo : EIATTR_SPARSE_MMA_MASK
	.align		4
.L_33:
        /*0038*/ 	.byte	0x03, 0x50
        /*003a*/ 	.short	0x0000


	//----- nvinfo : EIATTR_MAXREG_COUNT
	.align		4
        /*003c*/ 	.byte	0x03, 0x1b
        /*003e*/ 	.short	0x00ff


	//----- nvinfo : EIATTR_MERCURY_ISA_VERSION
	.align		4
        /*0040*/ 	.byte	0x03, 0x5f
        /*0042*/ 	.short	0x0101


	//----- nvinfo : EIATTR_VRC_CTA_INIT_COUNT
	.align		4
        /*0044*/ 	.byte	0x02, 0x4a
	.zero		1
	.zero		1


	//----- nvinfo : EIATTR_EXIT_INSTR_OFFSETS
	.align		4
        /*0048*/ 	.byte	0x04, 0x1c
        /*004a*/ 	.short	(.L_35 - .L_34)


	//   ....[0]....
.L_34:
        /*004c*/ 	.word	0x00000080


	//   ....[1]....
        /*0050*/ 	.word	0x000000f0


	//   ....[2]....
        /*0054*/ 	.word	0x00000120


	//----- nvinfo : EIATTR_CBANK_PARAM_SIZE
	.align		4
.L_35:
        /*0058*/ 	.byte	0x03, 0x19
        /*005a*/ 	.short	0x0018


	//----- nvinfo : EIATTR_PARAM_CBANK
	.align		4
        /*005c*/ 	.byte	0x04, 0x0a
        /*005e*/ 	.short	(.L_37 - .L_36)
	.align		4
.L_36:
        /*0060*/ 	.word	index@(.nv.constant0._Z14checkOutputGpuPiiPb)
        /*0064*/ 	.short	0x0380
        /*0066*/ 	.short	0x0018


	//----- nvinfo : EIATTR_SW_WAR
	.align		4
.L_37:
        /*0068*/ 	.byte	0x04, 0x36
        /*006a*/ 	.short	(.L_39 - .L_38)
.L_38:
        /*006c*/ 	.word	0x00000008
.L_39:


//--------------------- .nv.callgraph             --------------------------
	.section	.nv.callgraph,"",@"SHT_CUDA_CALLGRAPH"
	.align	4
	.sectionentsize	8
	.align		4
        /*0000*/ 	.word	0x00000000
	.align		4
        /*0004*/ 	.word	0xffffffff
	.align		4
        /*0008*/ 	.word	0x00000000
	.align		4
        /*000c*/ 	.word	0xfffffffe
	.align		4
        /*0010*/ 	.word	0x00000000
	.align		4
        /*0014*/ 	.word	0xfffffffd
	.align		4
        /*0018*/ 	.word	0x00000000
	.align		4
        /*001c*/ 	.word	0xfffffffc


//--------------------- .text._Z9gpuBubblePiii    --------------------------
	.section	.text._Z9gpuBubblePiii,"ax",@progbits
	.align	128
        .global         _Z9gpuBubblePiii
        .type           _Z9gpuBubblePiii,@function
        .size           _Z9gpuBubblePiii,(.L_x_2 - _Z9gpuBubblePiii)
        .other          _Z9gpuBubblePiii,@"STO_CUDA_ENTRY STV_DEFAULT"
_Z9gpuBubblePiii:
.text._Z9gpuBubblePiii:
[----:B------:R-:W-:Y:S01]  /*0000*/  LDC R1, c[0x0][0x37c] ;  /* 0x0000df00ff017b82 */ /* 0x000fe20000000800 */
[----:B------:R-:W0:Y:S01]  /*0010*/  S2R R0, SR_CTAID.X ;  /* 0x0000000000007919 */ /* 0x000e220000002500 */
[----:B------:R-:W1:Y:S01]  /*0020*/  LDCU.64 UR6, c[0x0][0x388] ;  /* 0x00007100ff0677ac */ /* 0x000e620008000a00 */
[----:B------:R-:W0:Y:S01]  /*0030*/  S2R R3, SR_TID.X ;  /* 0x0000000000037919 */ /* 0x000e220000002100 */
[----:B------:R-:W0:Y:S01]  /*0040*/  LDCU UR5, c[0x0][0x360] ;  /* 0x00006c00ff0577ac */ /* 0x000e220008000800 */
[----:B-1----:R-:W-:-:S04]  /*0050*/  ULOP3.LUT UR4, URZ, UR7, URZ, 0x33, !UPT ;  /* 0x00000007ff047292 */ /* 0x002fc8000f8e33ff */
[----:B------:R-:W-:Y:S01]  /*0060*/  UIADD3 UR4, UPT, UPT, UR4, UR6, URZ ;  /* 0x0000000604047290 */ /* 0x000fe2000fffe0ff */
[----:B0-----:R-:W-:-:S05]  /*0070*/  IMAD R0, R0, UR5, R3 ;  /* 0x0000000500007c24 */ /* 0x001fca000f8e0203 */
[----:B------:R-:W-:-:S04]  /*0080*/  LEA R5, R0, UR7, 0x1 ;  /* 0x0000000700057c11 */ /* 0x000fc8000f8e08ff */
[----:B------:R-:W-:-:S13]  /*0090*/  ISETP.GE.AND P0, PT, R5, UR4, PT ;  /* 0x0000000405007c0c */ /* 0x000fda000bf06270 */
[----:B------:R-:W-:Y:S05]  /*00a0*/  @P0 EXIT ;  /* 0x000000000000094d */ /* 0x000fea0003800000 */
[----:B------:R-:W0:Y:S01]  /*00b0*/  LDC.64 R2, c[0x0][0x380] ;  /* 0x0000e000ff027b82 */ /* 0x000e220000000a00 */
[----:B------:R-:W1:Y:S01]  /*00c0*/  LDCU.64 UR4, c[0x0][0x358] ;  /* 0x00006b00ff0477ac */ /* 0x000e620008000a00 */
[----:B0-----:R-:W-:-:S05]  /*00d0*/  IMAD.WIDE R2, R5, 0x4, R2 ;  /* 0x0000000405027825 */ /* 0x001fca00078e0202 */
[----:B-1----:R-:W2:Y:S04]  /*00e0*/  LDG.E R5, desc[UR4][R2.64] ;  /* 0x0000000402057981 */ /* 0x002ea8000c1e1900 */
[----:B------:R-:W2:Y:S02]  /*00f0*/  LDG.E R0, desc[UR4][R2.64+0x4] ;  /* 0x0000040402007981 */ /* 0x000ea4000c1e1900 */
[----:B--2---:R-:W-:-:S13]  /*0100*/  ISETP.GT.AND P0, PT, R5, R0, PT ;  /* 0x000000000500720c */ /* 0x004fda0003f04270 */
[----:B------:R-:W-:Y:S05]  /*0110*/  @!P0 EXIT ;  /* 0x000000000000894d */ /* 0x000fea0003800000 */
[----:B------:R-:W-:Y:S04]  /*0120*/  STG.E desc[UR4][R2.64], R0 ;  /* 0x0000000002007986 */ /* 0x000fe8000c101904 */
[----:B------:R-:W-:Y:S01]  /*0130*/  STG.E desc[UR4][R2.64+0x4], R5 ;  /* 0x0000040502007986 */ /* 0x000fe2000c101904 */
[----:B------:R-:W-:Y:S05]  /*0140*/  EXIT ;  /* 0x000000000000794d */ /* 0x000fea0003800000 */
.L_x_0:
[----:B------:R-:W-:-:S00]  /*0150*/  BRA `(.L_x_0) ;  /* 0xfffffffc00fc7947 */ /* 0x000fc0000383ffff */
[----:B------:R-:W-:-:S00]  /*0160*/  NOP ;  /* 0x0000000000007918 */ /* 0x000fc00000000000 */
        /* <DEDUP_REMOVED lines=9> */
.L_x_2:


//--------------------- .text._Z14checkOutputGpuPiiPb --------------------------
	.section	.text._Z14checkOutputGpuPiiPb,"ax",@progbits
	.align	128
        .global         _Z14checkOutputGpuPiiPb
        .type           _Z14checkOutputGpuPiiPb,@function
        .size           _Z14checkOutputGpuPiiPb,(.L_x_3 - _Z14checkOutputGpuPiiPb)
        .other          _Z14checkOutputGpuPiiPb,@"STO_CUDA_ENTRY STV_DEFAULT"
_Z14checkOutputGpuPiiPb:
.text._Z14checkOutputGpuPiiPb:
[----:B------:R-:W-:Y:S01]  /*0000*/  LDC R1, c[0x0][0x37c] ;  /* 0x0000df00ff017b82 */ /* 0x000fe20000000800 */
[----:B------:R-:W0:Y:S01]  /*0010*/  S2R R5, SR_CTAID.X ;  /* 0x0000000000057919 */ /* 0x000e220000002500 */
[----:B------:R-:W1:Y:S01]  /*0020*/  LDCU UR4, c[0x0][0x388] ;  /* 0x00007100ff0477ac */ /* 0x000e620008000800 */
[----:B------:R-:W0:Y:S01]  /*0030*/  S2R R0, SR_TID.X ;  /* 0x0000000000007919 */ /* 0x000e220000002100 */
[----:B------:R-:W0:Y:S01]  /*0040*/  LDCU UR5, c[0x0][0x360] ;  /* 0x00006c00ff0577ac */ /* 0x000e220008000800 */
[----:B-1----:R-:W-:Y:S01]  /*0050*/  UIADD3 UR4, UPT, UPT, UR4, -0x1, URZ ;  /* 0xffffffff04047890 */ /* 0x002fe2000fffe0ff */
[----:B0-----:R-:W-:-:S05]  /*0060*/  IMAD R5, R5, UR5, R0 ;  /* 0x0000000505057c24 */ /* 0x001fca000f8e0200 */
        /* <DEDUP_REMOVED lines=9> */
[----:B------:R-:W0:Y:S02]  /*0100*/  LDC.64 R2, c[0x0][0x390] ;  /* 0x0000e400ff027b82 */ /* 0x000e240000000a00 */
[----:B0-----:R-:W-:Y:S01]  /*0110*/  STG.E.U8 desc[UR4][R2.64], RZ ;  /* 0x000000ff02007986 */ /* 0x001fe2000c101104 */
[----:B------:R-:W-:Y:S05]  /*0120*/  EXIT ;  /* 0x000000000000794d */ /* 0x000fea0003800000 */
.L_x_1:
        /* <DEDUP_REMOVED lines=13> */
.L_x_3:


//--------------------- .nv.shared.reserved.0     --------------------------
	.section	.nv.shared.reserved.0,"aw",@nobits
	.weak		__nv_reservedSMEM_offset_0_alias
	.size		__nv_reservedSMEM_offset_0_alias, 0, 64
	.other		__nv_reservedSMEM_offset_0_alias,@"STO_CUDA_RESERVED_SHARED STV_DEFAULT"
__nv_reservedSMEM_offset_0_alias:
	.zero		0
	.zero		64


//--------------------- .nv.constant0._Z9gpuBubblePiii --------------------------
	.section	.nv.constant0._Z9gpuBubblePiii,"a",@progbits
	.sectionflags	@""
	.align	4
.nv.constant0._Z9gpuBubblePiii:
	.zero		912


//--------------------- .nv.constant0._Z14checkOutputGpuPiiPb --------------------------
	.section	.nv.constant0._Z14checkOutputGpuPiiPb,"a",@progbits
	.sectionflags	@""
	.align	4
.nv.constant0._Z14checkOutputGpuPiiPb:
	.zero		920


//--------------------- SYMBOLS --------------------------

	.type		.nv.reservedSmem.offset0,@object
	.size		.nv.reservedSmem.offset0,0x4
